//
// Generated by NVIDIA NVVM Compiler
//
// Compiler Build ID: CL-36424714
// Cuda compilation tools, release 13.0, V13.0.88
// Based on NVVM 20.0.0
//

.version 9.0
.target sm_100
.address_size 64

	// .globl	_Z13mandel_kernelffffPiiiiim

.visible .entry _Z13mandel_kernelffffPiiiiim(
	.param .f32 _Z13mandel_kernelffffPiiiiim_param_0,
	.param .f32 _Z13mandel_kernelffffPiiiiim_param_1,
	.param .f32 _Z13mandel_kernelffffPiiiiim_param_2,
	.param .f32 _Z13mandel_kernelffffPiiiiim_param_3,
	.param .u64 .ptr .align 1 _Z13mandel_kernelffffPiiiiim_param_4,
	.param .u32 _Z13mandel_kernelffffPiiiiim_param_5,
	.param .u32 _Z13mandel_kernelffffPiiiiim_param_6,
	.param .u32 _Z13mandel_kernelffffPiiiiim_param_7,
	.param .u32 _Z13mandel_kernelffffPiiiiim_param_8,
	.param .u64 _Z13mandel_kernelffffPiiiiim_param_9
)
.maxntid 256
.minnctapersm 4
{
	.reg .pred 	%p<11>;
	.reg .b32 	%r<23>;
	.reg .b32 	%f<27>;
	.reg .b64 	%rd<8>;

	ld.param.f32 	%f13, [_Z13mandel_kernelffffPiiiiim_param_0];
	ld.param.f32 	%f14, [_Z13mandel_kernelffffPiiiiim_param_1];
	ld.param.f32 	%f15, [_Z13mandel_kernelffffPiiiiim_param_2];
	ld.param.f32 	%f16, [_Z13mandel_kernelffffPiiiiim_param_3];
	ld.param.u64 	%rd1, [_Z13mandel_kernelffffPiiiiim_param_4];
	ld.param.u32 	%r8, [_Z13mandel_kernelffffPiiiiim_param_5];
	ld.param.u32 	%r6, [_Z13mandel_kernelffffPiiiiim_param_6];
	ld.param.u32 	%r9, [_Z13mandel_kernelffffPiiiiim_param_7];
	ld.param.u32 	%r7, [_Z13mandel_kernelffffPiiiiim_param_8];
	ld.param.u64 	%rd2, [_Z13mandel_kernelffffPiiiiim_param_9];
	mov.u32 	%r11, %ctaid.x;
	mov.u32 	%r12, %ntid.x;
	mov.u32 	%r13, %tid.x;
	mad.lo.s32 	%r1, %r11, %r12, %r13;
	mov.u32 	%r14, %ctaid.y;
	mov.u32 	%r15, %ntid.y;
	mov.u32 	%r16, %tid.y;
	mad.lo.s32 	%r17, %r14, %r15, %r16;
	setp.ge.s32 	%p1, %r1, %r8;
	setp.ge.s32 	%p2, %r17, %r9;
	or.pred  	%p3, %p1, %p2;
	@%p3 bra 	$L__BB0_7;
	add.s32 	%r18, %r6, %r17;
	cvt.rn.f32.s32 	%f17, %r1;
	fma.rn.f32 	%f1, %f15, %f17, %f13;
	cvt.rn.f32.s32 	%f18, %r18;
	fma.rn.f32 	%f2, %f16, %f18, %f14;
	setp.lt.s32 	%p4, %r7, 1;
	mov.u32 	%r22, %r7;
	@%p4 bra 	$L__BB0_6;
	mov.b32 	%r21, 0;
	mov.f32 	%f23, %f1;
	mov.f32 	%f24, %f2;
	mov.f32 	%f25, %f1;
	mov.f32 	%f26, %f2;
$L__BB0_3:
	mul.f32 	%f7, %f25, %f25;
	mul.f32 	%f8, %f26, %f26;
	add.f32 	%f19, %f8, %f7;
	setp.gt.f32 	%p5, %f19, 0f40800000;
	mov.u32 	%r22, %r21;
	@%p5 bra 	$L__BB0_6;
	add.f32 	%f20, %f25, %f25;
	fma.rn.f32 	%f26, %f20, %f26, %f2;
	sub.f32 	%f22, %f7, %f8;
	add.f32 	%f25, %f1, %f22;
	setp.eq.f32 	%p6, %f25, %f23;
	setp.eq.f32 	%p7, %f26, %f24;
	and.pred  	%p8, %p6, %p7;
	mov.u32 	%r22, %r7;
	@%p8 bra 	$L__BB0_6;
	and.b32  	%r20, %r21, 999;
	setp.eq.s32 	%p9, %r20, 999;
	selp.f32 	%f24, %f26, %f24, %p9;
	selp.f32 	%f23, %f25, %f23, %p9;
	add.s32 	%r21, %r21, 1;
	setp.ne.s32 	%p10, %r21, %r7;
	mov.u32 	%r22, %r7;
	@%p10 bra 	$L__BB0_3;
$L__BB0_6:
	cvt.u64.u32 	%rd3, %r17;
	cvta.to.global.u64 	%rd4, %rd1;
	mad.lo.s64 	%rd5, %rd2, %rd3, %rd4;
	mul.wide.s32 	%rd6, %r1, 4;
	add.s64 	%rd7, %rd5, %rd6;
	st.global.u32 	[%rd7], %r22;
$L__BB0_7:
	ret;

}


// ===== COMPILED SASS (sm_100) =====

	.target	sm_100

	.elftype	@"ET_EXEC"


//--------------------- .note.nv.tkinfo           --------------------------
	.section	.note.nv.tkinfo,"",@"SHT_NOTE"
	.sectionflags	@"SHF_NOTE_NV_TKINFO"
	.tkinfo
        /*0018*/ 	.word	0x00000002
        /*0030*/ 	.string	""
        /*0030*/ 	.string	"ptxas"
        /*0030*/ 	.string	"Cuda compilation tools, release 13.0, V13.0.88"
        /*0030*/ 	.string	"Build cuda_13.0.r13.0/compiler.36424714_0"
        /*0030*/ 	.string	"-arch sm_100 -m 64 "



//--------------------- .note.nv.cuinfo           --------------------------
	.section	.note.nv.cuinfo,"",@"SHT_NOTE"
	.sectionflags	@"SHF_NOTE_NV_CUINFO"
        /*0018*/ 	.short	0x0002
        /*001a*/ 	.short	0x0064
        /*001c*/ 	.short	0x0082
	.zero		2


//--------------------- .nv.info                  --------------------------
	.section	.nv.info,"",@"SHT_CUDA_INFO"
	.align	4


	//----- nvinfo : EIATTR_REGCOUNT
	.align		4
        /*0000*/ 	.byte	0x04, 0x2f
        /*0002*/ 	.short	(.L_1 - .L_0)
	.align		4
.L_0:
        /*0004*/ 	.word	index@(_Z13mandel_kernelffffPiiiiim)
        /*0008*/ 	.word	0x00000010


	//----- nvinfo : EIATTR_FRAME_SIZE
	.align		4
.L_1:
        /*000c*/ 	.byte	0x04, 0x11
        /*000e*/ 	.short	(.L_3 - .L_2)
	.align		4
.L_2:
        /*0010*/ 	.word	index@(_Z13mandel_kernelffffPiiiiim)
        /*0014*/ 	.word	0x00000000


	//----- nvinfo : EIATTR_MIN_STACK_SIZE
	.align		4
.L_3:
        /*0018*/ 	.byte	0x04, 0x12
        /*001a*/ 	.short	(.L_5 - .L_4)
	.align		4
.L_4:
        /*001c*/ 	.word	index@(_Z13mandel_kernelffffPiiiiim)
        /*0020*/ 	.word	0x00000000
.L_5:


//--------------------- .nv.compat                --------------------------
	.section	.nv.compat,"",@"SHT_CUDA_COMPAT_INFO"
	.align	4
        /*0000*/ 	.byte	0x02, 0x09, 0x00, 0x00, 0x02, 0x02, 0x01, 0x00, 0x02, 0x05, 0x05, 0x00, 0x03, 0x07, 0x01, 0x01
        /*0010*/ 	.byte	0x02, 0x03, 0x00, 0x00, 0x02, 0x06, 0x01, 0x00, 0x04, 0x0b, 0x08, 0x00, 0x01, 0x00, 0x00, 0x00
        /*0020*/ 	.byte	0x00, 0x00, 0x00, 0x00


//--------------------- .nv.info._Z13mandel_kernelffffPiiiiim --------------------------
	.section	.nv.info._Z13mandel_kernelffffPiiiiim,"",@"SHT_CUDA_INFO"
	.sectionflags	@""
	.align	4


	//----- nvinfo : EIATTR_CUDA_API_VERSION
	.align		4
        /*0000*/ 	.byte	0x04, 0x37
        /*0002*/ 	.short	(.L_7 - .L_6)
.L_6:
        /*0004*/ 	.word	0x00000082


	//----- nvinfo : EIATTR_KPARAM_INFO
	.align		4
.L_7:
        /*0008*/ 	.byte	0x04, 0x17
        /*000a*/ 	.short	(.L_9 - .L_8)
.L_8:
        /*000c*/ 	.word	0x00000000
        /*0010*/ 	.short	0x0009
        /*0012*/ 	.short	0x0028
        /*0014*/ 	.byte	0x00, 0xf0, 0x21, 0x00


	//----- nvinfo : EIATTR_KPARAM_INFO
	.align		4
.L_9:
        /*0018*/ 	.byte	0x04, 0x17
        /*001a*/ 	.short	(.L_11 - .L_10)
.L_10:
        /*001c*/ 	.word	0x00000000
        /*0020*/ 	.short	0x0008
        /*0022*/ 	.short	0x0024
        /*0024*/ 	.byte	0x00, 0xf0, 0x11, 0x00


	//----- nvinfo : EIATTR_KPARAM_INFO
	.align		4
.L_11:
        /*0028*/ 	.byte	0x04, 0x17
        /*002a*/ 	.short	(.L_13 - .L_12)
.L_12:
        /*002c*/ 	.word	0x00000000
        /*0030*/ 	.short	0x0007
        /*0032*/ 	.short	0x0020
        /*0034*/ 	.byte	0x00, 0xf0, 0x11, 0x00


	//----- nvinfo : EIATTR_KPARAM_INFO
	.align		4
.L_13:
        /*0038*/ 	.byte	0x04, 0x17
        /*003a*/ 	.short	(.L_15 - .L_14)
.L_14:
        /*003c*/ 	.word	0x00000000
        /*0040*/ 	.short	0x0006
        /*0042*/ 	.short	0x001c
        /*0044*/ 	.byte	0x00, 0xf0, 0x11, 0x00


	//----- nvinfo : EIATTR_KPARAM_INFO
	.align		4
.L_15:
        /*0048*/ 	.byte	0x04, 0x17
        /*004a*/ 	.short	(.L_17 - .L_16)
.L_16:
        /*004c*/ 	.word	0x00000000
        /*0050*/ 	.short	0x0005
        /*0052*/ 	.short	0x0018
        /*0054*/ 	.byte	0x00, 0xf0, 0x11, 0x00


	//----- nvinfo : EIATTR_KPARAM_INFO
	.align		4
.L_17:
        /*0058*/ 	.byte	0x04, 0x17
        /*005a*/ 	.short	(.L_19 - .L_18)
.L_18:
        /*005c*/ 	.word	0x00000000
        /*0060*/ 	.short	0x0004
        /*0062*/ 	.short	0x0010
        /*0064*/ 	.byte	0x00, 0xf5, 0x21, 0x00


	//----- nvinfo : EIATTR_KPARAM_INFO
	.align		4
.L_19:
        /*0068*/ 	.byte	0x04, 0x17
        /*006a*/ 	.short	(.L_21 - .L_20)
.L_20:
        /*006c*/ 	.word	0x00000000
        /*0070*/ 	.short	0x0003
        /*0072*/ 	.short	0x000c
        /*0074*/ 	.byte	0x00, 0xf0, 0x11, 0x00


	//----- nvinfo : EIATTR_KPARAM_INFO
	.align		4
.L_21:
        /*0078*/ 	.byte	0x04, 0x17
        /*007a*/ 	.short	(.L_23 - .L_22)
.L_22:
        /*007c*/ 	.word	0x00000000
        /*0080*/ 	.short	0x0002
        /*0082*/ 	.short	0x0008
        /*0084*/ 	.byte	0x00, 0xf0, 0x11, 0x00


	//----- nvinfo : EIATTR_KPARAM_INFO
	.align		4
.L_23:
        /*0088*/ 	.byte	0x04, 0x17
        /*008a*/ 	.short	(.L_25 - .L_24)
.L_24:
        /*008c*/ 	.word	0x00000000
        /*0090*/ 	.short	0x0001
        /*0092*/ 	.short	0x0004
        /*0094*/ 	.byte	0x00, 0xf0, 0x11, 0x00


	//----- nvinfo : EIATTR_KPARAM_INFO
	.align		4
.L_25:
        /*0098*/ 	.byte	0x04, 0x17
        /*009a*/ 	.short	(.L_27 - .L_26)
.L_26:
        /*009c*/ 	.word	0x00000000
        /*00a0*/ 	.short	0x0000
        /*00a2*/ 	.short	0x0000
        /*00a4*/ 	.byte	0x00, 0xf0, 0x11, 0x00


	//----- nvinfo : EIATTR_SPARSE_MMA_MASK
	.align		4
.L_27:
        /*00a8*/ 	.byte	0x03, 0x50
        /*00aa*/ 	.short	0x0000


	//----- nvinfo : EIATTR_MAXREG_COUNT
	.align		4
        /*00ac*/ 	.byte	0x03, 0x1b
        /*00ae*/ 	.short	0x0040


	//----- nvinfo : EIATTR_MERCURY_ISA_VERSION
	.align		4
        /*00b0*/ 	.byte	0x03, 0x5f
        /*00b2*/ 	.short	0x0101


	//----- nvinfo : EIATTR_VRC_CTA_INIT_COUNT
	.align		4
        /*00b4*/ 	.byte	0x02, 0x4a
	.zero		1
	.zero		1


	//----- nvinfo : EIATTR_EXIT_INSTR_OFFSETS
	.align		4
        /*00b8*/ 	.byte	0x04, 0x1c
        /*00ba*/ 	.short	(.L_29 - .L_28)


	//   ....[0]....
.L_28:
        /*00bc*/ 	.word	0x000000d0


	//   ....[1]....
        /*00c0*/ 	.word	0x00000410


	//----- nvinfo : EIATTR_MAX_THREADS
	.align		4
.L_29:
        /*00c4*/ 	.byte	0x04, 0x05
        /*00c6*/ 	.short	(.L_31 - .L_30)
.L_30:
        /*00c8*/ 	.word	0x00000100
        /*00cc*/ 	.word	0x00000001
        /*00d0*/ 	.word	0x00000001


	//----- nvinfo : EIATTR_CRS_STACK_SIZE
	.align		4
.L_31:
        /*00d4*/ 	.byte	0x04, 0x1e
        /*00d6*/ 	.short	(.L_33 - .L_32)
.L_32:
        /*00d8*/ 	.word	0x00000000


	//----- nvinfo : EIATTR_CBANK_PARAM_SIZE
	.align		4
.L_33:
        /*00dc*/ 	.byte	0x03, 0x19
        /*00de*/ 	.short	0x0030


	//----- nvinfo : EIATTR_PARAM_CBANK
	.align		4
        /*00e0*/ 	.byte	0x04, 0x0a
        /*00e2*/ 	.short	(.L_35 - .L_34)
	.align		4
.L_34:
        /*00e4*/ 	.word	index@(.nv.constant0._Z13mandel_kernelffffPiiiiim)
        /*00e8*/ 	.short	0x0380
        /*00ea*/ 	.short	0x0030


	//----- nvinfo : EIATTR_SW_WAR
	.align		4
.L_35:
        /*00ec*/ 	.byte	0x04, 0x36
        /*00ee*/ 	.short	(.L_37 - .L_36)
.L_36:
        /*00f0*/ 	.word	0x00000008
.L_37:


//--------------------- .nv.callgraph             --------------------------
	.section	.nv.callgraph,"",@"SHT_CUDA_CALLGRAPH"
	.align	4
	.sectionentsize	8
	.align		4
        /*0000*/ 	.word	0x00000000
	.align		4
        /*0004*/ 	.word	0xffffffff
	.align		4
        /*0008*/ 	.word	0x00000000
	.align		4
        /*000c*/ 	.word	0xfffffffe
	.align		4
        /*0010*/ 	.word	0x00000000
	.align		4
        /*0014*/ 	.word	0xfffffffd
	.align		4
        /*0018*/ 	.word	0x00000000
	.align		4
        /*001c*/ 	.word	0xfffffffc


//--------------------- .text._Z13mandel_kernelffffPiiiiim --------------------------
	.section	.text._Z13mandel_kernelffffPiiiiim,"ax",@progbits
	.align	128
        .global         _Z13mandel_kernelffffPiiiiim
        .type           _Z13mandel_kernelffffPiiiiim,@function
        .size           _Z13mandel_kernelffffPiiiiim,(.L_x_4 - _Z13mandel_kernelffffPiiiiim)
        .other          _Z13mandel_kernelffffPiiiiim,@"STO_CUDA_ENTRY STV_DEFAULT"
_Z13mandel_kernelffffPiiiiim:
.text._Z13mandel_kernelffffPiiiiim:
[----:B------:R-:W-:Y:S01]  /*0000*/  LDC R1, c[0x0][0x37c] ;  /* 0x0000df00ff017b82 */ /* 0x000fe20000000800 */
[----:B------:R-:W0:Y:S07]  /*0010*/  S2R R5, SR_TID.Y ;  /* 0x0000000000057919 */ /* 0x000e2e0000002200 */
[----:B------:R-:W1:Y:S01]  /*0020*/  LDC R2, c[0x0][0x360] ;  /* 0x0000d800ff027b82 */ /* 0x000e620000000800 */
[----:B------:R-:W2:Y:S01]  /*0030*/  LDCU UR6, c[0x0][0x3a0] ;  /* 0x00007400ff0677ac */ /* 0x000ea20008000800 */
[----:B------:R-:W1:Y:S01]  /*0040*/  S2R R3, SR_TID.X ;  /* 0x0000000000037919 */ /* 0x000e620000002100 */
[----:B------:R-:W3:Y:S05]  /*0050*/  LDCU UR7, c[0x0][0x398] ;  /* 0x00007300ff0777ac */ /* 0x000eea0008000800 */
[----:B------:R-:W0:Y:S08]  /*0060*/  S2UR UR5, SR_CTAID.Y ;  /* 0x00000000000579c3 */ /* 0x000e300000002600 */
[----:B------:R-:W0:Y:S08]  /*0070*/  LDC R0, c[0x0][0x364] ;  /* 0x0000d900ff007b82 */ /* 0x000e300000000800 */
[----:B------:R-:W1:Y:S01]  /*0080*/  S2UR UR4, SR_CTAID.X ;  /* 0x00000000000479c3 */ /* 0x000e620000002500 */
[----:B0-----:R-:W-:-:S05]  /*0090*/  IMAD R0, R0, UR5, R5 ;  /* 0x0000000500007c24 */ /* 0x001fca000f8e0205 */
[----:B--2---:R-:W-:Y:S01]  /*00a0*/  ISETP.GE.AND P0, PT, R0, UR6, PT ;  /* 0x0000000600007c0c */ /* 0x004fe2000bf06270 */
[----:B-1----:R-:W-:-:S05]  /*00b0*/  IMAD R2, R2, UR4, R3 ;  /* 0x0000000402027c24 */ /* 0x002fca000f8e0203 */
[----:B---3--:R-:W-:-:S13]  /*00c0*/  ISETP.GE.OR P0, PT, R2, UR7, P0 ;  /* 0x0000000702007c0c */ /* 0x008fda0008706670 */
[----:B------:R-:W-:Y:S05]  /*00d0*/  @P0 EXIT ;  /* 0x000000000000094d */ /* 0x000fea0003800000 */
[----:B------:R-:W0:Y:S01]  /*00e0*/  LDCU UR7, c[0x0][0x3a4] ;  /* 0x00007480ff0777ac */ /* 0x000e220008000800 */
[----:B------:R-:W1:Y:S01]  /*00f0*/  LDC.64 R8, c[0x0][0x380] ;  /* 0x0000e000ff087b82 */ /* 0x000e620000000a00 */
[----:B------:R-:W-:Y:S01]  /*0100*/  I2FP.F32.S32 R5, R2 ;  /* 0x0000000200057245 */ /* 0x000fe20000201400 */
[----:B------:R-:W2:Y:S01]  /*0110*/  LDCU UR6, c[0x0][0x39c] ;  /* 0x00007380ff0677ac */ /* 0x000ea20008000800 */
[----:B------:R-:W3:Y:S05]  /*0120*/  LDCU UR8, c[0x0][0x3a4] ;  /* 0x00007480ff0877ac */ /* 0x000eea0008000800 */
[----:B------:R-:W1:Y:S01]  /*0130*/  LDC.64 R6, c[0x0][0x388] ;  /* 0x0000e200ff067b82 */ /* 0x000e620000000a00 */
[----:B------:R-:W4:Y:S01]  /*0140*/  LDCU.64 UR4, c[0x0][0x358] ;  /* 0x00006b00ff0477ac */ /* 0x000f220008000a00 */
[----:B0-----:R-:W-:Y:S01]  /*0150*/  UISETP.GE.AND UP0, UPT, UR7, 0x1, UPT ;  /* 0x000000010700788c */ /* 0x001fe2000bf06270 */
[----:B--2---:R-:W-:-:S04]  /*0160*/  IADD3 R3, PT, PT, R0, UR6, RZ ;  /* 0x0000000600037c10 */ /* 0x004fc8000fffe0ff */
[----:B------:R-:W-:-:S05]  /*0170*/  I2FP.F32.S32 R4, R3 ;  /* 0x0000000300047245 */ /* 0x000fca0000201400 */
[----:B-1----:R-:W-:Y:S01]  /*0180*/  FFMA R4, R4, R7, R9 ;  /* 0x0000000704047223 */ /* 0x002fe20000000009 */
[----:B------:R-:W-:Y:S01]  /*0190*/  FFMA R5, R5, R6, R8 ;  /* 0x0000000605057223 */ /* 0x000fe20000000008 */
[----:B---3--:R-:W-:Y:S01]  /*01a0*/  IMAD.U32 R7, RZ, RZ, UR8 ;  /* 0x00000008ff077e24 */ /* 0x008fe2000f8e00ff */
[----:B----4-:R-:W-:Y:S06]  /*01b0*/  BRA.U !UP0, `(.L_x_0) ;  /* 0x00000001087c7547 */ /* 0x010fec000b800000 */
[----:B------:R-:W-:Y:S01]  /*01c0*/  HFMA2 R3, -RZ, RZ, 0, 0 ;  /* 0x00000000ff037431 */ /* 0x000fe200000001ff */
[----:B------:R-:W-:Y:S01]  /*01d0*/  BSSY.RECONVERGENT B0, `(.L_x_0) ;  /* 0x000001d000007945 */ /* 0x000fe20003800200 */
[--C-:B------:R-:W-:Y:S01]  /*01e0*/  IMAD.MOV.U32 R6, RZ, RZ, R5.reuse ;  /* 0x000000ffff067224 */ /* 0x100fe200078e0005 */
[-C--:B------:R-:W-:Y:S01]  /*01f0*/  MOV R8, R4.reuse ;  /* 0x0000000400087202 */ /* 0x080fe20000000f00 */
[----:B------:R-:W-:Y:S01]  /*0200*/  IMAD.MOV.U32 R9, RZ, RZ, R5 ;  /* 0x000000ffff097224 */ /* 0x000fe200078e0005 */
[----:B------:R-:W-:Y:S01]  /*0210*/  MOV R11, R4 ;  /* 0x00000004000b7202 */ /* 0x000fe20000000f00 */
[----:B------:R-:W0:Y:S06]  /*0220*/  LDCU UR8, c[0x0][0x3a4] ;  /* 0x00007480ff0877ac */ /* 0x000e2c0008000800 */
.L_x_2:
[----:B------:R-:W-:Y:S01]  /*0230*/  FMUL R10, R9, R9 ;  /* 0x00000009090a7220 */ /* 0x000fe20000400000 */
[----:B------:R-:W-:-:S04]  /*0240*/  FMUL R13, R11, R11 ;  /* 0x0000000b0b0d7220 */ /* 0x000fc80000400000 */
[----:B------:R-:W-:-:S05]  /*0250*/  FADD R7, R10, R13 ;  /* 0x0000000d0a077221 */ /* 0x000fca0000000000 */
[----:B------:R-:W-:Y:S02]  /*0260*/  FSETP.GT.AND P0, PT, R7, 4, PT ;  /* 0x408000000700780b */ /* 0x000fe40003f04000 */
[----:B------:R-:W-:-:S11]  /*0270*/  MOV R7, R3 ;  /* 0x0000000300077202 */ /* 0x000fd60000000f00 */
[----:B------:R-:W-:Y:S05]  /*0280*/  @P0 BRA `(.L_x_1) ;  /* 0x0000000000440947 */ /* 0x000fea0003800000 */
[----:B------:R-:W1:Y:S01]  /*0290*/  LDC R12, c[0x0][0x3a4] ;  /* 0x0000e900ff0c7b82 */ /* 0x000e620000000800 */
[----:B------:R-:W-:Y:S01]  /*02a0*/  FADD R7, R9, R9 ;  /* 0x0000000909077221 */ /* 0x000fe20000000000 */
[----:B------:R-:W-:-:S03]  /*02b0*/  FADD R10, R10, -R13 ;  /* 0x8000000d0a0a7221 */ /* 0x000fc60000000000 */
[----:B------:R-:W-:Y:S01]  /*02c0*/  FFMA R11, R7, R11, R4 ;  /* 0x0000000b070b7223 */ /* 0x000fe20000000004 */
[----:B------:R-:W-:-:S04]  /*02d0*/  FADD R9, R5, R10 ;  /* 0x0000000a05097221 */ /* 0x000fc80000000000 */
[----:B------:R-:W-:Y:S02]  /*02e0*/  FSETP.NEU.AND P0, PT, R11, R8, PT ;  /* 0x000000080b00720b */ /* 0x000fe40003f0d000 */
[----:B------:R-:W-:Y:S01]  /*02f0*/  FSETP.EQ.AND P1, PT, R9, R6, PT ;  /* 0x000000060900720b */ /* 0x000fe20003f22000 */
[----:B-1----:R-:W-:-:S12]  /*0300*/  IMAD.MOV.U32 R7, RZ, RZ, R12 ;  /* 0x000000ffff077224 */ /* 0x002fd800078e000c */
[----:B------:R-:W-:Y:S05]  /*0310*/  @!P0 BRA P1, `(.L_x_1) ;  /* 0x0000000000208947 */ /* 0x000fea0000800000 */
[C---:B------:R-:W-:Y:S02]  /*0320*/  LOP3.LUT R7, R3.reuse, 0x3e7, RZ, 0xc0, !PT ;  /* 0x000003e703077812 */ /* 0x040fe400078ec0ff */
[----:B------:R-:W-:Y:S02]  /*0330*/  IADD3 R3, PT, PT, R3, 0x1, RZ ;  /* 0x0000000103037810 */ /* 0x000fe40007ffe0ff */
[----:B------:R-:W-:Y:S02]  /*0340*/  ISETP.NE.AND P0, PT, R7, 0x3e7, PT ;  /* 0x000003e70700780c */ /* 0x000fe40003f05270 */
[----:B0-----:R-:W-:Y:S02]  /*0350*/  ISETP.NE.AND P1, PT, R3, UR8, PT ;  /* 0x0000000803007c0c */ /* 0x001fe4000bf25270 */
[----:B------:R-:W-:Y:S02]  /*0360*/  FSEL R8, R11, R8, !P0 ;  /* 0x000000080b087208 */ /* 0x000fe40004000000 */
[----:B------:R-:W-:-:S09]  /*0370*/  FSEL R6, R9, R6, !P0 ;  /* 0x0000000609067208 */ /* 0x000fd20004000000 */
[----:B------:R-:W-:Y:S05]  /*0380*/  @P1 BRA `(.L_x_2) ;  /* 0xfffffffc00a81947 */ /* 0x000fea000383ffff */
[----:B------:R-:W-:-:S07]  /*0390*/  MOV R7, R12 ;  /* 0x0000000c00077202 */ /* 0x000fce0000000f00 */
.L_x_1:
[----:B0-----:R-:W-:Y:S05]  /*03a0*/  BSYNC.RECONVERGENT B0 ;  /* 0x0000000000007941 */ /* 0x001fea0003800200 */
.L_x_0:
[----:B------:R-:W0:Y:S01]  /*03b0*/  LDC.64 R4, c[0x0][0x390] ;  /* 0x0000e400ff047b82 */ /* 0x000e220000000a00 */
[----:B------:R-:W0:Y:S02]  /*03c0*/  LDCU.64 UR6, c[0x0][0x3a8] ;  /* 0x00007500ff0677ac */ /* 0x000e240008000a00 */
[----:B0-----:R-:W-:-:S04]  /*03d0*/  IMAD.WIDE.U32 R4, R0, UR6, R4 ;  /* 0x0000000600047c25 */ /* 0x001fc8000f8e0004 */
[----:B------:R-:W-:Y:S02]  /*03e0*/  IMAD R5, R0, UR7, R5 ;  /* 0x0000000700057c24 */ /* 0x000fe4000f8e0205 */
[----:B------:R-:W-:-:S05]  /*03f0*/  IMAD.WIDE R2, R2, 0x4, R4 ;  /* 0x0000000402027825 */ /* 0x000fca00078e0204 */
[----:B------:R-:W-:Y:S01]  /*0400*/  STG.E desc[UR4][R2.64], R7 ;  /* 0x0000000702007986 */ /* 0x000fe2000c101904 */
[----:B------:R-:W-:Y:S05]  /*0410*/  EXIT ;  /* 0x000000000000794d */ /* 0x000fea0003800000 */
.L_x_3:
[----:B------:R-:W-:-:S00]  /*0420*/  BRA `(.L_x_3) ;  /* 0xfffffffc00fc7947 */ /* 0x000fc0000383ffff */
[----:B------:R-:W-:-:S00]  /*0430*/  NOP ;  /* 0x0000000000007918 */ /* 0x000fc00000000000 */
        /* <DEDUP_REMOVED lines=12> */
.L_x_4:


//--------------------- .nv.shared.reserved.0     --------------------------
	.section	.nv.shared.reserved.0,"aw",@nobits
	.weak		__nv_reservedSMEM_offset_0_alias
	.size		__nv_reservedSMEM_offset_0_alias, 0, 64
	.other		__nv_reservedSMEM_offset_0_alias,@"STO_CUDA_RESERVED_SHARED STV_DEFAULT"
__nv_reservedSMEM_offset_0_alias:
	.zero		0
	.zero		64


//--------------------- .nv.constant0._Z13mandel_kernelffffPiiiiim --------------------------
	.section	.nv.constant0._Z13mandel_kernelffffPiiiiim,"a",@progbits
	.sectionflags	@""
	.align	4
.nv.constant0._Z13mandel_kernelffffPiiiiim:
	.zero		944


//--------------------- SYMBOLS --------------------------

	.type		.nv.reservedSmem.offset0,@object
	.size		.nv.reservedSmem.offset0,0x4
